//
// Generated by NVIDIA NVVM Compiler
//
// Compiler Build ID: CL-36424714
// Cuda compilation tools, release 13.0, V13.0.88
// Based on NVVM 20.0.0
//

.version 9.0
.target sm_100
.address_size 64

	// .globl	_Z16simpleLifeKernelPiS_S_

.visible .entry _Z16simpleLifeKernelPiS_S_(
	.param .u64 .ptr .align 1 _Z16simpleLifeKernelPiS_S__param_0,
	.param .u64 .ptr .align 1 _Z16simpleLifeKernelPiS_S__param_1,
	.param .u64 .ptr .align 1 _Z16simpleLifeKernelPiS_S__param_2
)
{
	.reg .pred 	%p<14>;
	.reg .b32 	%r<61>;
	.reg .b64 	%rd<29>;

	ld.param.u64 	%rd3, [_Z16simpleLifeKernelPiS_S__param_0];
	ld.param.u64 	%rd4, [_Z16simpleLifeKernelPiS_S__param_1];
	ld.param.u64 	%rd5, [_Z16simpleLifeKernelPiS_S__param_2];
	cvta.to.global.u64 	%rd1, %rd5;
	cvta.to.global.u64 	%rd2, %rd3;
	cvta.to.global.u64 	%rd6, %rd4;
	ld.global.u32 	%r1, [%rd6];
	ld.global.u32 	%r10, [%rd6+4];
	mul.lo.s32 	%r2, %r10, %r1;
	mov.u32 	%r11, %ctaid.x;
	mov.u32 	%r3, %ntid.x;
	shl.b32 	%r12, %r11, 8;
	shr.s32 	%r13, %r12, 8;
	mov.u32 	%r14, %tid.x;
	mad.lo.s32 	%r60, %r13, %r3, %r14;
	setp.ge.s32 	%p1, %r60, %r2;
	@%p1 bra 	$L__BB0_8;
	add.s32 	%r5, %r1, -1;
	sub.s32 	%r6, %r2, %r1;
	mov.u32 	%r15, %nctaid.x;
	mul.lo.s32 	%r7, %r3, %r15;
$L__BB0_2:
	rem.s32 	%r17, %r60, %r1;
	sub.s32 	%r18, %r60, %r17;
	add.s32 	%r19, %r5, %r17;
	rem.s32 	%r20, %r19, %r1;
	add.s32 	%r21, %r17, 1;
	rem.s32 	%r22, %r21, %r1;
	add.s32 	%r23, %r6, %r18;
	rem.s32 	%r24, %r23, %r2;
	add.s32 	%r25, %r18, %r1;
	rem.s32 	%r26, %r25, %r2;
	add.s32 	%r27, %r24, %r20;
	mul.wide.s32 	%rd7, %r27, 4;
	add.s64 	%rd8, %rd2, %rd7;
	ld.global.u32 	%r28, [%rd8];
	setp.ne.s32 	%p2, %r28, 0;
	selp.u32 	%r29, 1, 0, %p2;
	add.s32 	%r30, %r24, %r17;
	mul.wide.s32 	%rd9, %r30, 4;
	add.s64 	%rd10, %rd2, %rd9;
	ld.global.u32 	%r31, [%rd10];
	setp.eq.s32 	%p3, %r31, 0;
	selp.b32 	%r32, 2, 1, %p2;
	selp.b32 	%r33, %r29, %r32, %p3;
	add.s32 	%r34, %r24, %r22;
	mul.wide.s32 	%rd11, %r34, 4;
	add.s64 	%rd12, %rd2, %rd11;
	ld.global.u32 	%r35, [%rd12];
	setp.ne.s32 	%p4, %r35, 0;
	selp.u32 	%r36, 1, 0, %p4;
	add.s32 	%r37, %r33, %r36;
	add.s32 	%r38, %r20, %r18;
	mul.wide.s32 	%rd13, %r38, 4;
	add.s64 	%rd14, %rd2, %rd13;
	ld.global.u32 	%r39, [%rd14];
	setp.ne.s32 	%p5, %r39, 0;
	selp.u32 	%r40, 1, 0, %p5;
	add.s32 	%r41, %r37, %r40;
	add.s32 	%r42, %r22, %r18;
	mul.wide.s32 	%rd15, %r42, 4;
	add.s64 	%rd16, %rd2, %rd15;
	ld.global.u32 	%r43, [%rd16];
	setp.ne.s32 	%p6, %r43, 0;
	selp.u32 	%r44, 1, 0, %p6;
	add.s32 	%r45, %r41, %r44;
	add.s32 	%r46, %r26, %r20;
	mul.wide.s32 	%rd17, %r46, 4;
	add.s64 	%rd18, %rd2, %rd17;
	ld.global.u32 	%r47, [%rd18];
	setp.ne.s32 	%p7, %r47, 0;
	selp.u32 	%r48, 1, 0, %p7;
	add.s32 	%r49, %r45, %r48;
	add.s32 	%r50, %r26, %r17;
	mul.wide.s32 	%rd19, %r50, 4;
	add.s64 	%rd20, %rd2, %rd19;
	ld.global.u32 	%r51, [%rd20];
	setp.ne.s32 	%p8, %r51, 0;
	selp.u32 	%r52, 1, 0, %p8;
	add.s32 	%r53, %r49, %r52;
	add.s32 	%r54, %r26, %r22;
	mul.wide.s32 	%rd21, %r54, 4;
	add.s64 	%rd22, %rd2, %rd21;
	ld.global.u32 	%r55, [%rd22];
	setp.ne.s32 	%p9, %r55, 0;
	selp.u32 	%r56, 1, 0, %p9;
	add.s32 	%r16, %r53, %r56;
	setp.eq.s32 	%p10, %r16, 3;
	@%p10 bra 	$L__BB0_5;
	setp.ne.s32 	%p11, %r16, 2;
	@%p11 bra 	$L__BB0_6;
	mul.wide.s32 	%rd23, %r60, 4;
	add.s64 	%rd24, %rd2, %rd23;
	ld.global.u32 	%r57, [%rd24];
	setp.eq.s32 	%p12, %r57, 0;
	@%p12 bra 	$L__BB0_6;
$L__BB0_5:
	mul.wide.s32 	%rd25, %r60, 4;
	add.s64 	%rd26, %rd1, %rd25;
	mov.b32 	%r58, 1;
	st.global.u32 	[%rd26], %r58;
	bra.uni 	$L__BB0_7;
$L__BB0_6:
	mul.wide.s32 	%rd27, %r60, 4;
	add.s64 	%rd28, %rd1, %rd27;
	mov.b32 	%r59, 0;
	st.global.u32 	[%rd28], %r59;
$L__BB0_7:
	add.s32 	%r60, %r60, %r7;
	setp.lt.s32 	%p13, %r60, %r2;
	@%p13 bra 	$L__BB0_2;
$L__BB0_8:
	ret;

}


// ===== COMPILED SASS (sm_100) =====

	.target	sm_100

	.elftype	@"ET_EXEC"


//--------------------- .note.nv.tkinfo           --------------------------
	.section	.note.nv.tkinfo,"",@"SHT_NOTE"
	.sectionflags	@"SHF_NOTE_NV_TKINFO"
	.tkinfo
        /*0018*/ 	.word	0x00000002
        /*0030*/ 	.string	""
        /*0030*/ 	.string	"ptxas"
        /*0030*/ 	.string	"Cuda compilation tools, release 13.0, V13.0.88"
        /*0030*/ 	.string	"Build cuda_13.0.r13.0/compiler.36424714_0"
        /*0030*/ 	.string	"-arch sm_100 -m 64 "



//--------------------- .note.nv.cuinfo           --------------------------
	.section	.note.nv.cuinfo,"",@"SHT_NOTE"
	.sectionflags	@"SHF_NOTE_NV_CUINFO"
        /*0018*/ 	.short	0x0002
        /*001a*/ 	.short	0x0064
        /*001c*/ 	.short	0x0082
	.zero		2


//--------------------- .nv.info                  --------------------------
	.section	.nv.info,"",@"SHT_CUDA_INFO"
	.align	4


	//----- nvinfo : EIATTR_REGCOUNT
	.align		4
        /*0000*/ 	.byte	0x04, 0x2f
        /*0002*/ 	.short	(.L_1 - .L_0)
	.align		4
.L_0:
        /*0004*/ 	.word	index@(_Z16simpleLifeKernelPiS_S_)
        /*0008*/ 	.word	0x00000020


	//----- nvinfo : EIATTR_FRAME_SIZE
	.align		4
.L_1:
        /*000c*/ 	.byte	0x04, 0x11
        /*000e*/ 	.short	(.L_3 - .L_2)
	.align		4
.L_2:
        /*0010*/ 	.word	index@(_Z16simpleLifeKernelPiS_S_)
        /*0014*/ 	.word	0x00000000


	//----- nvinfo : EIATTR_MIN_STACK_SIZE
	.align		4
.L_3:
        /*0018*/ 	.byte	0x04, 0x12
        /*001a*/ 	.short	(.L_5 - .L_4)
	.align		4
.L_4:
        /*001c*/ 	.word	index@(_Z16simpleLifeKernelPiS_S_)
        /*0020*/ 	.word	0x00000000
.L_5:


//--------------------- .nv.compat                --------------------------
	.section	.nv.compat,"",@"SHT_CUDA_COMPAT_INFO"
	.align	4
        /*0000*/ 	.byte	0x02, 0x09, 0x00, 0x00, 0x02, 0x02, 0x01, 0x00, 0x02, 0x05, 0x05, 0x00, 0x03, 0x07, 0x01, 0x01
        /*0010*/ 	.byte	0x02, 0x03, 0x00, 0x00, 0x02, 0x06, 0x01, 0x00, 0x04, 0x0b, 0x08, 0x00, 0x09, 0x00, 0x00, 0x00
        /*0020*/ 	.byte	0x00, 0x00, 0x00, 0x00


//--------------------- .nv.info._Z16simpleLifeKernelPiS_S_ --------------------------
	.section	.nv.info._Z16simpleLifeKernelPiS_S_,"",@"SHT_CUDA_INFO"
	.sectionflags	@""
	.align	4


	//----- nvinfo : EIATTR_CUDA_API_VERSION
	.align		4
        /*0000*/ 	.byte	0x04, 0x37
        /*0002*/ 	.short	(.L_7 - .L_6)
.L_6:
        /*0004*/ 	.word	0x00000082


	//----- nvinfo : EIATTR_KPARAM_INFO
	.align		4
.L_7:
        /*0008*/ 	.byte	0x04, 0x17
        /*000a*/ 	.short	(.L_9 - .L_8)
.L_8:
        /*000c*/ 	.word	0x00000000
        /*0010*/ 	.short	0x0002
        /*0012*/ 	.short	0x0010
        /*0014*/ 	.byte	0x00, 0xf5, 0x21, 0x00


	//----- nvinfo : EIATTR_KPARAM_INFO
	.align		4
.L_9:
        /*0018*/ 	.byte	0x04, 0x17
        /*001a*/ 	.short	(.L_11 - .L_10)
.L_10:
        /*001c*/ 	.word	0x00000000
        /*0020*/ 	.short	0x0001
        /*0022*/ 	.short	0x0008
        /*0024*/ 	.byte	0x00, 0xf5, 0x21, 0x00


	//----- nvinfo : EIATTR_KPARAM_INFO
	.align		4
.L_11:
        /*0028*/ 	.byte	0x04, 0x17
        /*002a*/ 	.short	(.L_13 - .L_12)
.L_12:
        /*002c*/ 	.word	0x00000000
        /*0030*/ 	.short	0x0000
        /*0032*/ 	.short	0x0000
        /*0034*/ 	.byte	0x00, 0xf5, 0x21, 0x00


	//----- nvinfo : EIATTR_SPARSE_MMA_MASK
	.align		4
.L_13:
        /*0038*/ 	.byte	0x03, 0x50
        /*003a*/ 	.short	0x0000


	//----- nvinfo : EIATTR_MAXREG_COUNT
	.align		4
        /*003c*/ 	.byte	0x03, 0x1b
        /*003e*/ 	.short	0x00ff


	//----- nvinfo : EIATTR_MERCURY_ISA_VERSION
	.align		4
        /*0040*/ 	.byte	0x03, 0x5f
        /*0042*/ 	.short	0x0101


	//----- nvinfo : EIATTR_VRC_CTA_INIT_COUNT
	.align		4
        /*0044*/ 	.byte	0x02, 0x4a
	.zero		1
	.zero		1


	//----- nvinfo : EIATTR_EXIT_INSTR_OFFSETS
	.align		4
        /*0048*/ 	.byte	0x04, 0x1c
        /*004a*/ 	.short	(.L_15 - .L_14)


	//   ....[0]....
.L_14:
        /*004c*/ 	.word	0x000000d0


	//   ....[1]....
        /*0050*/ 	.word	0x00000b80


	//----- nvinfo : EIATTR_CRS_STACK_SIZE
	.align		4
.L_15:
        /*0054*/ 	.byte	0x04, 0x1e
        /*0056*/ 	.short	(.L_17 - .L_16)
.L_16:
        /*0058*/ 	.word	0x00000000


	//----- nvinfo : EIATTR_CBANK_PARAM_SIZE
	.align		4
.L_17:
        /*005c*/ 	.byte	0x03, 0x19
        /*005e*/ 	.short	0x0018


	//----- nvinfo : EIATTR_PARAM_CBANK
	.align		4
        /*0060*/ 	.byte	0x04, 0x0a
        /*0062*/ 	.short	(.L_19 - .L_18)
	.align		4
.L_18:
        /*0064*/ 	.word	index@(.nv.constant0._Z16simpleLifeKernelPiS_S_)
        /*0068*/ 	.short	0x0380
        /*006a*/ 	.short	0x0018


	//----- nvinfo : EIATTR_SW_WAR
	.align		4
.L_19:
        /*006c*/ 	.byte	0x04, 0x36
        /*006e*/ 	.short	(.L_21 - .L_20)
.L_20:
        /*0070*/ 	.word	0x00000008
.L_21:


//--------------------- .nv.callgraph             --------------------------
	.section	.nv.callgraph,"",@"SHT_CUDA_CALLGRAPH"
	.align	4
	.sectionentsize	8
	.align		4
        /*0000*/ 	.word	0x00000000
	.align		4
        /*0004*/ 	.word	0xffffffff
	.align		4
        /*0008*/ 	.word	0x00000000
	.align		4
        /*000c*/ 	.word	0xfffffffe
	.align		4
        /*0010*/ 	.word	0x00000000
	.align		4
        /*0014*/ 	.word	0xfffffffd
	.align		4
        /*0018*/ 	.word	0x00000000
	.align		4
        /*001c*/ 	.word	0xfffffffc


//--------------------- .text._Z16simpleLifeKernelPiS_S_ --------------------------
	.section	.text._Z16simpleLifeKernelPiS_S_,"ax",@progbits
	.align	128
        .global         _Z16simpleLifeKernelPiS_S_
        .type           _Z16simpleLifeKernelPiS_S_,@function
        .size           _Z16simpleLifeKernelPiS_S_,(.L_x_7 - _Z16simpleLifeKernelPiS_S_)
        .other          _Z16simpleLifeKernelPiS_S_,@"STO_CUDA_ENTRY STV_DEFAULT"
_Z16simpleLifeKernelPiS_S_:
.text._Z16simpleLifeKernelPiS_S_:
[----:B------:R-:W-:Y:S08]  /*0000*/  LDC R1, c[0x0][0x37c] ;  /* 0x0000df00ff017b82 */ /* 0x000ff00000000800 */
[----:B------:R-:W0:Y:S01]  /*0010*/  LDC.64 R2, c[0x0][0x388] ;  /* 0x0000e200ff027b82 */ /* 0x000e220000000a00 */
[----:B------:R-:W0:Y:S02]  /*0020*/  LDCU.64 UR6, c[0x0][0x358] ;  /* 0x00006b00ff0677ac */ /* 0x000e240008000a00 */
[----:B0-----:R-:W2:Y:S04]  /*0030*/  LDG.E R0, desc[UR6][R2.64] ;  /* 0x0000000602007981 */ /* 0x001ea8000c1e1900 */
[----:B------:R-:W2:Y:S01]  /*0040*/  LDG.E R13, desc[UR6][R2.64+0x4] ;  /* 0x00000406020d7981 */ /* 0x000ea2000c1e1900 */
[----:B------:R-:W0:Y:S01]  /*0050*/  S2UR UR4, SR_CTAID.X ;  /* 0x00000000000479c3 */ /* 0x000e220000002500 */
[----:B------:R-:W1:Y:S07]  /*0060*/  S2R R5, SR_TID.X ;  /* 0x0000000000057919 */ /* 0x000e6e0000002100 */
[----:B------:R-:W1:Y:S01]  /*0070*/  LDC R18, c[0x0][0x360] ;  /* 0x0000d800ff127b82 */ /* 0x000e620000000800 */
[----:B0-----:R-:W-:-:S04]  /*0080*/  USHF.L.U32 UR4, UR4, 0x8, URZ ;  /* 0x0000000804047899 */ /* 0x001fc800080006ff */
[----:B------:R-:W-:-:S06]  /*0090*/  USHF.R.S32.HI UR4, URZ, 0x8, UR4 ;  /* 0x00000008ff047899 */ /* 0x000fcc0008011404 */
[----:B-1----:R-:W-:Y:S02]  /*00a0*/  IMAD R6, R18, UR4, R5 ;  /* 0x0000000412067c24 */ /* 0x002fe4000f8e0205 */
[----:B--2---:R-:W-:-:S05]  /*00b0*/  IMAD R13, R0, R13, RZ ;  /* 0x0000000d000d7224 */ /* 0x004fca00078e02ff */
[----:B------:R-:W-:-:S13]  /*00c0*/  ISETP.GE.AND P0, PT, R6, R13, PT ;  /* 0x0000000d0600720c */ /* 0x000fda0003f06270 */
[----:B------:R-:W-:Y:S05]  /*00d0*/  @P0 EXIT ;  /* 0x000000000000094d */ /* 0x000fea0003800000 */
[----:B------:R-:W-:Y:S01]  /*00e0*/  IABS R12, R0 ;  /* 0x00000000000c7213 */ /* 0x000fe20000000000 */
[----:B------:R-:W0:Y:S01]  /*00f0*/  LDC.64 R2, c[0x0][0x390] ;  /* 0x0000e400ff027b82 */ /* 0x000e220000000a00 */
[----:B------:R-:W1:Y:S01]  /*0100*/  LDCU UR4, c[0x0][0x370] ;  /* 0x00006e00ff0477ac */ /* 0x000e620008000800 */
[----:B------:R-:W-:Y:S01]  /*0110*/  HFMA2 R14, -RZ, RZ, 0, 0 ;  /* 0x00000000ff0e7431 */ /* 0x000fe200000001ff */
[----:B------:R-:W2:Y:S01]  /*0120*/  I2F.RP R7, R12 ;  /* 0x0000000c00077306 */ /* 0x000ea20000209400 */
[C---:B------:R-:W-:Y:S01]  /*0130*/  VIADD R16, R0.reuse, 0xffffffff ;  /* 0xffffffff00107836 */ /* 0x040fe20000000000 */
[----:B------:R-:W-:-:S03]  /*0140*/  IADD3 R17, PT, PT, -R0, R13, RZ ;  /* 0x0000000d00117210 */ /* 0x000fc60007ffe1ff */
[----:B------:R-:W3:Y:S03]  /*0150*/  LDC.64 R4, c[0x0][0x380] ;  /* 0x0000e000ff047b82 */ /* 0x000ee60000000a00 */
[----:B--2---:R-:W2:Y:S01]  /*0160*/  MUFU.RCP R7, R7 ;  /* 0x0000000700077308 */ /* 0x004ea20000001000 */
[----:B-1----:R-:W-:Y:S02]  /*0170*/  IMAD R18, R18, UR4, RZ ;  /* 0x0000000412127c24 */ /* 0x002fe4000f8e02ff */
[----:B--2---:R-:W-:-:S05]  /*0180*/  VIADD R8, R7, 0xffffffe ;  /* 0x0ffffffe07087836 */ /* 0x004fca0000000000 */
[----:B------:R-:W1:Y:S02]  /*0190*/  F2I.FTZ.U32.TRUNC.NTZ R15, R8 ;  /* 0x00000008000f7305 */ /* 0x000e64000021f000 */
[----:B-1----:R-:W-:-:S04]  /*01a0*/  IMAD.MOV R9, RZ, RZ, -R15 ;  /* 0x000000ffff097224 */ /* 0x002fc800078e0a0f */
[----:B------:R-:W-:-:S04]  /*01b0*/  IMAD R9, R9, R12, RZ ;  /* 0x0000000c09097224 */ /* 0x000fc800078e02ff */
[----:B------:R-:W-:-:S04]  /*01c0*/  IMAD.HI.U32 R14, R15, R9, R14 ;  /* 0x000000090f0e7227 */ /* 0x000fc800078e000e */
[----:B0--3--:R-:W-:-:S07]  /*01d0*/  IMAD.MOV.U32 R15, RZ, RZ, R6 ;  /* 0x000000ffff0f7224 */ /* 0x009fce00078e0006 */
.L_x_5:
[-C--:B-1----:R-:W-:Y:S02]  /*01e0*/  IABS R9, R0.reuse ;  /* 0x0000000000097213 */ /* 0x082fe40000000000 */
[----:B------:R-:W-:Y:S02]  /*01f0*/  IABS R11, R15 ;  /* 0x0000000f000b7213 */ /* 0x000fe40000000000 */
[----:B0-----:R-:W-:Y:S01]  /*0200*/  IABS R6, R0 ;  /* 0x0000000000067213 */ /* 0x001fe20000000000 */
[----:B------:R-:W0:Y:S01]  /*0210*/  I2F.RP R19, R9 ;  /* 0x0000000900137306 */ /* 0x000e220000209400 */
[----:B------:R-:W-:Y:S01]  /*0220*/  IABS R8, R13 ;  /* 0x0000000d00087213 */ /* 0x000fe20000000000 */
[----:B------:R-:W-:Y:S01]  /*0230*/  IMAD.HI.U32 R7, R14, R11, RZ ;  /* 0x0000000b0e077227 */ /* 0x000fe200078e00ff */
[----:B------:R-:W-:Y:S02]  /*0240*/  ISETP.GE.AND P1, PT, R15, RZ, PT ;  /* 0x000000ff0f00720c */ /* 0x000fe40003f26270 */
[----:B------:R-:W-:Y:S01]  /*0250*/  LOP3.LUT R28, RZ, R13, RZ, 0x33, !PT ;  /* 0x0000000dff1c7212 */ /* 0x000fe200078e33ff */
[----:B------:R-:W-:-:S02]  /*0260*/  IMAD.MOV R20, RZ, RZ, -R6 ;  /* 0x000000ffff147224 */ /* 0x000fc400078e0a06 */
[----:B------:R-:W1:Y:S02]  /*0270*/  I2F.RP R14, R8 ;  /* 0x00000008000e7306 */ /* 0x000e640000209400 */
[----:B------:R-:W-:-:S05]  /*0280*/  IMAD R6, R7, R20, R11 ;  /* 0x0000001407067224 */ /* 0x000fca00078e020b */
[----:B------:R-:W-:Y:S01]  /*0290*/  ISETP.GT.U32.AND P0, PT, R12, R6, PT ;  /* 0x000000060c00720c */ /* 0x000fe20003f04070 */
[----:B0-----:R-:W0:Y:S08]  /*02a0*/  MUFU.RCP R19, R19 ;  /* 0x0000001300137308 */ /* 0x001e300000001000 */
[----:B-1----:R-:W1:Y:S04]  /*02b0*/  MUFU.RCP R14, R14 ;  /* 0x0000000e000e7308 */ /* 0x002e680000001000 */
[----:B------:R-:W-:-:S05]  /*02c0*/  @!P0 IMAD.IADD R6, R6, 0x1, -R9 ;  /* 0x0000000106068824 */ /* 0x000fca00078e0a09 */
[----:B------:R-:W-:Y:S02]  /*02d0*/  ISETP.GT.U32.AND P0, PT, R12, R6, PT ;  /* 0x000000060c00720c */ /* 0x000fe40003f04070 */
[----:B0-----:R-:W-:Y:S02]  /*02e0*/  IADD3 R10, PT, PT, R19, 0xffffffe, RZ ;  /* 0x0ffffffe130a7810 */ /* 0x001fe40007ffe0ff */
[----:B------:R-:W-:Y:S02]  /*02f0*/  LOP3.LUT R19, RZ, R0, RZ, 0x33, !PT ;  /* 0x00000000ff137212 */ /* 0x000fe400078e33ff */
[----:B------:R0:W2:Y:S01]  /*0300*/  F2I.FTZ.U32.TRUNC.NTZ R11, R10 ;  /* 0x0000000a000b7305 */ /* 0x0000a2000021f000 */
[----:B-1----:R-:W-:-:S06]  /*0310*/  VIADD R7, R14, 0xffffffe ;  /* 0x0ffffffe0e077836 */ /* 0x002fcc0000000000 */
[----:B------:R-:W-:Y:S01]  /*0320*/  @!P0 IMAD.IADD R6, R6, 0x1, -R9 ;  /* 0x0000000106068824 */ /* 0x000fe200078e0a09 */
[----:B------:R-:W1:Y:S01]  /*0330*/  F2I.FTZ.U32.TRUNC.NTZ R7, R7 ;  /* 0x0000000700077305 */ /* 0x000e62000021f000 */
[----:B------:R-:W-:Y:S02]  /*0340*/  ISETP.NE.AND P0, PT, R0, RZ, PT ;  /* 0x000000ff0000720c */ /* 0x000fe40003f05270 */
[----:B------:R-:W-:Y:S01]  /*0350*/  @!P1 IMAD.MOV R6, RZ, RZ, -R6 ;  /* 0x000000ffff069224 */ /* 0x000fe200078e0a06 */
[----:B0-----:R-:W-:Y:S02]  /*0360*/  MOV R10, RZ ;  /* 0x000000ff000a7202 */ /* 0x001fe40000000f00 */
[----:B--2---:R-:W-:Y:S02]  /*0370*/  IADD3 R12, PT, PT, RZ, -R11, RZ ;  /* 0x8000000bff0c7210 */ /* 0x004fe40007ffe0ff */
[----:B------:R-:W-:Y:S02]  /*0380*/  SEL R23, R19, R6, !P0 ;  /* 0x0000000613177207 */ /* 0x000fe40004000000 */
[----:B------:R-:W-:Y:S01]  /*0390*/  MOV R6, RZ ;  /* 0x000000ff00067202 */ /* 0x000fe20000000f00 */
[----:B------:R-:W-:-:S02]  /*03a0*/  IMAD R25, R12, R9, RZ ;  /* 0x000000090c197224 */ /* 0x000fc400078e02ff */
[----:B------:R-:W-:Y:S02]  /*03b0*/  IMAD.IADD R21, R16, 0x1, R23 ;  /* 0x0000000110157824 */ /* 0x000fe400078e0217 */
[----:B-1----:R-:W-:Y:S02]  /*03c0*/  IMAD.MOV R27, RZ, RZ, -R7 ;  /* 0x000000ffff1b7224 */ /* 0x002fe400078e0a07 */
[----:B------:R-:W-:Y:S01]  /*03d0*/  VIADD R24, R23, 0x1 ;  /* 0x0000000117187836 */ /* 0x000fe20000000000 */
[----:B------:R-:W-:Y:S01]  /*03e0*/  IABS R29, R21 ;  /* 0x00000015001d7213 */ /* 0x000fe20000000000 */
[----:B------:R-:W-:-:S03]  /*03f0*/  IMAD.HI.U32 R14, R11, R25, R10 ;  /* 0x000000190b0e7227 */ /* 0x000fc600078e000a */
[----:B------:R-:W-:Y:S01]  /*0400*/  IABS R10, R24 ;  /* 0x00000018000a7213 */ /* 0x000fe20000000000 */
[----:B------:R-:W-:Y:S02]  /*0410*/  IMAD R11, R27, R8, RZ ;  /* 0x000000081b0b7224 */ /* 0x000fe400078e02ff */
[----:B------:R-:W-:Y:S02]  /*0420*/  IMAD.IADD R27, R15, 0x1, -R23 ;  /* 0x000000010f1b7824 */ /* 0x000fe400078e0a17 */
[----:B------:R-:W-:-:S04]  /*0430*/  IMAD.HI.U32 R7, R7, R11, R6 ;  /* 0x0000000b07077227 */ /* 0x000fc800078e0006 */
[----:B------:R-:W-:-:S04]  /*0440*/  IMAD.HI.U32 R11, R14, R29, RZ ;  /* 0x0000001d0e0b7227 */ /* 0x000fc800078e00ff */
[----:B------:R-:W-:-:S04]  /*0450*/  IMAD.HI.U32 R25, R14, R10, RZ ;  /* 0x0000000a0e197227 */ /* 0x000fc800078e00ff */
[----:B------:R-:W-:Y:S02]  /*0460*/  IMAD.IADD R22, R17, 0x1, R27 ;  /* 0x0000000111167824 */ /* 0x000fe400078e021b */
[-C--:B------:R-:W-:Y:S02]  /*0470*/  IMAD R6, R11, R20.reuse, R29 ;  /* 0x000000140b067224 */ /* 0x080fe400078e021d */
[----:B------:R-:W-:Y:S01]  /*0480*/  IMAD R20, R25, R20, R10 ;  /* 0x0000001419147224 */ /* 0x000fe200078e020a */
[----:B------:R-:W-:Y:S02]  /*0490*/  IABS R10, R13 ;  /* 0x0000000d000a7213 */ /* 0x000fe40000000000 */
[----:B------:R-:W-:Y:S02]  /*04a0*/  IABS R12, R22 ;  /* 0x00000016000c7213 */ /* 0x000fe40000000000 */
[----:B------:R-:W-:Y:S02]  /*04b0*/  IADD3 R11, PT, PT, RZ, -R10, RZ ;  /* 0x8000000aff0b7210 */ /* 0x000fe40007ffe0ff */
[----:B------:R-:W-:Y:S01]  /*04c0*/  ISETP.GE.AND P4, PT, R22, RZ, PT ;  /* 0x000000ff1600720c */ /* 0x000fe20003f86270 */
[----:B------:R-:W-:-:S04]  /*04d0*/  IMAD.HI.U32 R10, R7, R12, RZ ;  /* 0x0000000c070a7227 */ /* 0x000fc800078e00ff */
[----:B------:R-:W-:Y:S02]  /*04e0*/  IMAD R25, R10, R11, R12 ;  /* 0x0000000b0a197224 */ /* 0x000fe400078e020c */
[----:B------:R-:W-:Y:S02]  /*04f0*/  IMAD.MOV.U32 R12, RZ, RZ, R9 ;  /* 0x000000ffff0c7224 */ /* 0x000fe400078e0009 */
[----:B------:R-:W-:Y:S01]  /*0500*/  IMAD.IADD R22, R0, 0x1, R27 ;  /* 0x0000000100167824 */ /* 0x000fe200078e021b */
[----:B------:R-:W-:Y:S02]  /*0510*/  ISETP.GT.U32.AND P3, PT, R8, R25, PT ;  /* 0x000000190800720c */ /* 0x000fe40003f64070 */
[C---:B------:R-:W-:Y:S02]  /*0520*/  ISETP.GT.U32.AND P1, PT, R12.reuse, R6, PT ;  /* 0x000000060c00720c */ /* 0x040fe40003f24070 */
[----:B------:R-:W-:Y:S02]  /*0530*/  ISETP.GT.U32.AND P2, PT, R12, R20, PT ;  /* 0x000000140c00720c */ /* 0x000fe40003f44070 */
[----:B------:R-:W-:-:S05]  /*0540*/  IABS R26, R22 ;  /* 0x00000016001a7213 */ /* 0x000fca0000000000 */
[----:B------:R-:W-:Y:S02]  /*0550*/  IMAD.HI.U32 R10, R7, R26, RZ ;  /* 0x0000001a070a7227 */ /* 0x000fe400078e00ff */
[----:B------:R-:W-:Y:S02]  /*0560*/  @!P3 IADD3 R25, PT, PT, R25, -R8, RZ ;  /* 0x800000081919b210 */ /* 0x000fe40007ffe0ff */
[--C-:B------:R-:W-:Y:S01]  /*0570*/  @!P1 IMAD.IADD R6, R6, 0x1, -R9.reuse ;  /* 0x0000000106069824 */ /* 0x100fe200078e0a09 */
[----:B------:R-:W-:Y:S01]  /*0580*/  ISETP.GE.AND P1, PT, R21, RZ, PT ;  /* 0x000000ff1500720c */ /* 0x000fe20003f26270 */
[----:B------:R-:W-:Y:S01]  /*0590*/  @!P2 IMAD.IADD R20, R20, 0x1, -R9 ;  /* 0x000000011414a824 */ /* 0x000fe200078e0a09 */
[----:B------:R-:W-:Y:S01]  /*05a0*/  ISETP.GT.U32.AND P5, PT, R8, R25, PT ;  /* 0x000000190800720c */ /* 0x000fe20003fa4070 */
[----:B------:R-:W-:Y:S01]  /*05b0*/  IMAD R11, R10, R11, R26 ;  /* 0x0000000b0a0b7224 */ /* 0x000fe200078e021a */
[C---:B------:R-:W-:Y:S02]  /*05c0*/  ISETP.GT.U32.AND P6, PT, R12.reuse, R6, PT ;  /* 0x000000060c00720c */ /* 0x040fe40003fc4070 */
[----:B------:R-:W-:-:S02]  /*05d0*/  ISETP.GT.U32.AND P2, PT, R12, R20, PT ;  /* 0x000000140c00720c */ /* 0x000fc40003f44070 */
[----:B------:R-:W-:-:S07]  /*05e0*/  ISETP.GT.U32.AND P3, PT, R8, R11, PT ;  /* 0x0000000b0800720c */ /* 0x000fce0003f64070 */
[-C--:B------:R-:W-:Y:S02]  /*05f0*/  @!P5 IADD3 R25, PT, PT, R25, -R8.reuse, RZ ;  /* 0x800000081919d210 */ /* 0x080fe40007ffe0ff */
[--C-:B------:R-:W-:Y:S01]  /*0600*/  @!P6 IMAD.IADD R6, R6, 0x1, -R9.reuse ;  /* 0x000000010606e824 */ /* 0x100fe200078e0a09 */
[----:B------:R-:W-:Y:S01]  /*0610*/  ISETP.GE.AND P6, PT, R24, RZ, PT ;  /* 0x000000ff1800720c */ /* 0x000fe20003fc6270 */
[----:B------:R-:W-:Y:S01]  /*0620*/  @!P2 IMAD.IADD R20, R20, 0x1, -R9 ;  /* 0x000000011414a824 */ /* 0x000fe200078e0a09 */
[----:B------:R-:W-:Y:S01]  /*0630*/  ISETP.NE.AND P5, PT, R13, RZ, PT ;  /* 0x000000ff0d00720c */ /* 0x000fe20003fa5270 */
[----:B------:R-:W-:Y:S01]  /*0640*/  @!P4 IMAD.MOV R25, RZ, RZ, -R25 ;  /* 0x000000ffff19c224 */ /* 0x000fe200078e0a19 */
[----:B------:R-:W-:Y:S01]  /*0650*/  @!P3 IADD3 R11, PT, PT, R11, -R8, RZ ;  /* 0x800000080b0bb210 */ /* 0x000fe20007ffe0ff */
[----:B------:R-:W-:Y:S01]  /*0660*/  @!P1 IMAD.MOV R6, RZ, RZ, -R6 ;  /* 0x000000ffff069224 */ /* 0x000fe200078e0a06 */
[----:B------:R-:W-:Y:S02]  /*0670*/  MOV R26, R20 ;  /* 0x00000014001a7202 */ /* 0x000fe40000000f00 */
[----:B------:R-:W-:-:S02]  /*0680*/  SEL R10, R28, R25, !P5 ;  /* 0x000000191c0a7207 */ /* 0x000fc40006800000 */
[----:B------:R-:W-:Y:S02]  /*0690*/  ISETP.GT.U32.AND P1, PT, R8, R11, PT ;  /* 0x0000000b0800720c */ /* 0x000fe40003f24070 */
[----:B------:R-:W-:Y:S01]  /*06a0*/  SEL R24, R19, R6, !P0 ;  /* 0x0000000613187207 */ /* 0x000fe20004000000 */
[----:B------:R-:W-:Y:S02]  /*06b0*/  @!P6 IMAD.MOV R26, RZ, RZ, -R26 ;  /* 0x000000ffff1ae224 */ /* 0x000fe400078e0a1a */
[----:B------:R-:W-:Y:S01]  /*06c0*/  IMAD.IADD R21, R23, 0x1, R10 ;  /* 0x0000000117157824 */ /* 0x000fe200078e020a */
[----:B------:R-:W-:Y:S02]  /*06d0*/  IADD3 R7, PT, PT, R24, R10, RZ ;  /* 0x0000000a18077210 */ /* 0x000fe40007ffe0ff */
[----:B------:R-:W-:Y:S01]  /*06e0*/  SEL R19, R19, R26, !P0 ;  /* 0x0000001a13137207 */ /* 0x000fe20004000000 */
[----:B------:R-:W-:Y:S01]  /*06f0*/  IMAD.WIDE R20, R21, 0x4, R4 ;  /* 0x0000000415147825 */ /* 0x000fe200078e0204 */
[----:B------:R-:W-:-:S03]  /*0700*/  ISETP.GE.AND P0, PT, R22, RZ, PT ;  /* 0x000000ff1600720c */ /* 0x000fc60003f06270 */
[----:B------:R-:W-:Y:S01]  /*0710*/  @!P1 IMAD.IADD R11, R11, 0x1, -R8 ;  /* 0x000000010b0b9824 */ /* 0x000fe200078e0a08 */
[----:B------:R0:W2:Y:S01]  /*0720*/  LDG.E R22, desc[UR6][R20.64] ;  /* 0x0000000614167981 */ /* 0x0000a2000c1e1900 */
[----:B------:R-:W-:-:S04]  /*0730*/  IMAD.WIDE R6, R7, 0x4, R4 ;  /* 0x0000000407067825 */ /* 0x000fc800078e0204 */
[----:B------:R-:W-:Y:S01]  /*0740*/  IMAD.IADD R9, R19, 0x1, R10 ;  /* 0x0000000113097824 */ /* 0x000fe200078e020a */
[----:B------:R-:W-:Y:S01]  /*0750*/  IADD3 R10, PT, PT, R27, R24, RZ ;  /* 0x000000181b0a7210 */ /* 0x000fe20007ffe0ff */
[----:B------:R-:W-:Y:S01]  /*0760*/  IMAD.MOV.U32 R29, RZ, RZ, R11 ;  /* 0x000000ffff1d7224 */ /* 0x000fe200078e000b */
[----:B------:R1:W3:Y:S01]  /*0770*/  LDG.E R25, desc[UR6][R6.64] ;  /* 0x0000000606197981 */ /* 0x0002e2000c1e1900 */
[----:B------:R-:W-:Y:S01]  /*0780*/  IMAD.WIDE R8, R9, 0x4, R4 ;  /* 0x0000000409087825 */ /* 0x000fe200078e0204 */
[----:B0-----:R-:W-:-:S03]  /*0790*/  IADD3 R21, PT, PT, R27, R19, RZ ;  /* 0x000000131b157210 */ /* 0x001fc60007ffe0ff */
[----:B------:R-:W-:Y:S01]  /*07a0*/  @!P0 IMAD.MOV R29, RZ, RZ, -R29 ;  /* 0x000000ffff1d8224 */ /* 0x000fe200078e0a1d */
[----:B------:R0:W4:Y:S01]  /*07b0*/  LDG.E R26, desc[UR6][R8.64] ;  /* 0x00000006081a7981 */ /* 0x000122000c1e1900 */
[----:B------:R-:W-:-:S03]  /*07c0*/  IMAD.WIDE R10, R10, 0x4, R4 ;  /* 0x000000040a0a7825 */ /* 0x000fc600078e0204 */
[----:B------:R-:W-:Y:S02]  /*07d0*/  SEL R28, R28, R29, !P5 ;  /* 0x0000001d1c1c7207 */ /* 0x000fe40006800000 */
[----:B------:R5:W4:Y:S01]  /*07e0*/  LDG.E R27, desc[UR6][R10.64] ;  /* 0x000000060a1b7981 */ /* 0x000b22000c1e1900 */
[----:B------:R-:W-:-:S04]  /*07f0*/  IMAD.WIDE R20, R21, 0x4, R4 ;  /* 0x0000000415147825 */ /* 0x000fc800078e0204 */
[----:B-1----:R-:W-:Y:S02]  /*0800*/  IMAD.IADD R7, R24, 0x1, R28 ;  /* 0x0000000118077824 */ /* 0x002fe400078e021c */
[----:B------:R1:W4:Y:S02]  /*0810*/  LDG.E R20, desc[UR6][R20.64] ;  /* 0x0000000614147981 */ /* 0x000324000c1e1900 */
[----:B------:R-:W-:-:S04]  /*0820*/  IMAD.WIDE R6, R7, 0x4, R4 ;  /* 0x0000000407067825 */ /* 0x000fc800078e0204 */
[----:B------:R-:W-:Y:S02]  /*0830*/  IMAD.IADD R23, R23, 0x1, R28 ;  /* 0x0000000117177824 */ /* 0x000fe400078e021c */
[----:B------:R4:W4:Y:S01]  /*0840*/  LDG.E R6, desc[UR6][R6.64] ;  /* 0x0000000606067981 */ /* 0x000922000c1e1900 */
[----:B------:R-:W-:Y:S01]  /*0850*/  IADD3 R19, PT, PT, R19, R28, RZ ;  /* 0x0000001c13137210 */ /* 0x000fe20007ffe0ff */
[----:B0-----:R-:W-:-:S04]  /*0860*/  IMAD.WIDE R8, R23, 0x4, R4 ;  /* 0x0000000417087825 */ /* 0x001fc800078e0204 */
[----:B-----5:R-:W-:Y:S02]  /*0870*/  IMAD.WIDE R10, R19, 0x4, R4 ;  /* 0x00000004130a7825 */ /* 0x020fe400078e0204 */
[----:B------:R-:W5:Y:S04]  /*0880*/  LDG.E R8, desc[UR6][R8.64] ;  /* 0x0000000608087981 */ /* 0x000f68000c1e1900 */
[----:B------:R-:W5:Y:S01]  /*0890*/  LDG.E R10, desc[UR6][R10.64] ;  /* 0x000000060a0a7981 */ /* 0x000f62000c1e1900 */
[----:B-1----:R-:W-:Y:S01]  /*08a0*/  IMAD.MOV.U32 R21, RZ, RZ, 0x2 ;  /* 0x00000002ff157424 */ /* 0x002fe200078e00ff */
[----:B------:R-:W-:Y:S04]  /*08b0*/  BSSY.RECONVERGENT B0, `(.L_x_0) ;  /* 0x0000029000007945 */ /* 0x000fe80003800200 */
[----:B------:R-:W-:Y:S01]  /*08c0*/  BSSY.RELIABLE B1, `(.L_x_1) ;  /* 0x0000021000017945 */ /* 0x000fe20003800100 */
[----:B--2---:R-:W-:-:S02]  /*08d0*/  ISETP.NE.AND P2, PT, R22, RZ, PT ;  /* 0x000000ff1600720c */ /* 0x004fc40003f45270 */
[----:B---3--:R-:W-:-:S04]  /*08e0*/  ISETP.NE.AND P0, PT, R25, RZ, PT ;  /* 0x000000ff1900720c */ /* 0x008fc80003f05270 */
[----:B------:R-:W-:Y:S02]  /*08f0*/  SEL R19, RZ, 0x1, !P0 ;  /* 0x00000001ff137807 */ /* 0x000fe40004000000 */
[----:B----4-:R-:W-:-:S05]  /*0900*/  ISETP.NE.AND P1, PT, R26, RZ, PT ;  /* 0x000000ff1a00720c */ /* 0x010fca0003f25270 */
[----:B------:R-:W-:Y:S02]  /*0910*/  @P2 SEL R19, R21, 0x1, P0 ;  /* 0x0000000115132807 */ /* 0x000fe40000000000 */
[----:B------:R-:W-:Y:S02]  /*0920*/  SEL R22, RZ, 0x1, !P1 ;  /* 0x00000001ff167807 */ /* 0x000fe40004800000 */
[----:B------:R-:W-:-:S03]  /*0930*/  ISETP.NE.AND P0, PT, R27, RZ, PT ;  /* 0x000000ff1b00720c */ /* 0x000fc60003f05270 */
[----:B------:R-:W-:Y:S01]  /*0940*/  IMAD.IADD R19, R19, 0x1, R22 ;  /* 0x0000000113137824 */ /* 0x000fe200078e0216 */
[----:B------:R-:W-:-:S04]  /*0950*/  ISETP.NE.AND P1, PT, R20, RZ, PT ;  /* 0x000000ff1400720c */ /* 0x000fc80003f25270 */
[----:B------:R-:W-:-:S05]  /*0960*/  IADD3 R7, PT, PT, R19, 0x1, RZ ;  /* 0x0000000113077810 */ /* 0x000fca0007ffe0ff */
[----:B------:R-:W-:Y:S01]  /*0970*/  @!P0 IMAD.MOV R7, RZ, RZ, R19 ;  /* 0x000000ffff078224 */ /* 0x000fe200078e0213 */
[----:B------:R-:W-:-:S03]  /*0980*/  ISETP.NE.AND P0, PT, R6, RZ, PT ;  /* 0x000000ff0600720c */ /* 0x000fc60003f05270 */
[C---:B------:R-:W-:Y:S01]  /*0990*/  VIADD R6, R7.reuse, 0x1 ;  /* 0x0000000107067836 */ /* 0x040fe20000000000 */
[----:B------:R-:W-:Y:S02]  /*09a0*/  @!P1 IADD3 R6, PT, PT, R7, RZ, RZ ;  /* 0x000000ff07069210 */ /* 0x000fe40007ffe0ff */
[----:B-----5:R-:W-:-:S03]  /*09b0*/  ISETP.NE.AND P1, PT, R8, RZ, PT ;  /* 0x000000ff0800720c */ /* 0x020fc60003f25270 */
[----:B------:R-:W-:-:S04]  /*09c0*/  VIADD R7, R6, 0x1 ;  /* 0x0000000106077836 */ /* 0x000fc80000000000 */
[----:B------:R-:W-:Y:S02]  /*09d0*/  @!P0 IADD3 R7, PT, PT, R6, RZ, RZ ;  /* 0x000000ff06078210 */ /* 0x000fe40007ffe0ff */
[----:B------:R-:W-:-:S03]  /*09e0*/  ISETP.NE.AND P0, PT, R10, RZ, PT ;  /* 0x000000ff0a00720c */ /* 0x000fc60003f05270 */
[C---:B------:R-:W-:Y:S01]  /*09f0*/  VIADD R6, R7.reuse, 0x1 ;  /* 0x0000000107067836 */ /* 0x040fe20000000000 */
[----:B------:R-:W-:-:S05]  /*0a00*/  @!P1 IADD3 R6, PT, PT, R7, RZ, RZ ;  /* 0x000000ff07069210 */ /* 0x000fca0007ffe0ff */
[----:B------:R-:W-:-:S04]  /*0a10*/  VIADD R7, R6, 0x1 ;  /* 0x0000000106077836 */ /* 0x000fc80000000000 */
[----:B------:R-:W-:-:S04]  /*0a20*/  @!P0 IADD3 R7, PT, PT, R6, RZ, RZ ;  /* 0x000000ff06078210 */ /* 0x000fc80007ffe0ff */
[----:B------:R-:W-:-:S13]  /*0a30*/  ISETP.NE.AND P0, PT, R7, 0x3, PT ;  /* 0x000000030700780c */ /* 0x000fda0003f05270 */
[----:B------:R-:W-:Y:S05]  /*0a40*/  @!P0 BRA `(.L_x_2) ;  /* 0x0000000000208947 */ /* 0x000fea0003800000 */
[----:B------:R-:W-:-:S13]  /*0a50*/  ISETP.NE.AND P0, PT, R7, 0x2, PT ;  /* 0x000000020700780c */ /* 0x000fda0003f05270 */
[----:B------:R-:W-:Y:S05]  /*0a60*/  @P0 BREAK.RELIABLE B1 ;  /* 0x0000000000010942 */ /* 0x000fea0003800100 */
[----:B------:R-:W-:Y:S05]  /*0a70*/  @P0 BRA `(.L_x_3) ;  /* 0x0000000000280947 */ /* 0x000fea0003800000 */
[----:B------:R-:W-:-:S06]  /*0a80*/  IMAD.WIDE R6, R15, 0x4, R4 ;  /* 0x000000040f067825 */ /* 0x000fcc00078e0204 */
[----:B------:R-:W2:Y:S02]  /*0a90*/  LDG.E R6, desc[UR6][R6.64] ;  /* 0x0000000606067981 */ /* 0x000ea4000c1e1900 */
[----:B--2---:R-:W-:-:S13]  /*0aa0*/  ISETP.NE.AND P0, PT, R6, RZ, PT ;  /* 0x000000ff0600720c */ /* 0x004fda0003f05270 */
[----:B------:R-:W-:Y:S05]  /*0ab0*/  @!P0 BREAK.RELIABLE B1 ;  /* 0x0000000000018942 */ /* 0x000fea0003800100 */
[----:B------:R-:W-:Y:S05]  /*0ac0*/  @!P0 BRA `(.L_x_3) ;  /* 0x0000000000148947 */ /* 0x000fea0003800000 */
.L_x_2:
[----:B------:R-:W-:Y:S05]  /*0ad0*/  BSYNC.RELIABLE B1 ;  /* 0x0000000000017941 */ /* 0x000fea0003800100 */
.L_x_1:
[----:B------:R-:W-:Y:S02]  /*0ae0*/  IMAD.MOV.U32 R9, RZ, RZ, 0x1 ;  /* 0x00000001ff097424 */ /* 0x000fe400078e00ff */
[----:B------:R-:W-:-:S05]  /*0af0*/  IMAD.WIDE R6, R15, 0x4, R2 ;  /* 0x000000040f067825 */ /* 0x000fca00078e0202 */
[----:B------:R1:W-:Y:S01]  /*0b00*/  STG.E desc[UR6][R6.64], R9 ;  /* 0x0000000906007986 */ /* 0x0003e2000c101906 */
[----:B------:R-:W-:Y:S05]  /*0b10*/  BRA `(.L_x_4) ;  /* 0x0000000000087947 */ /* 0x000fea0003800000 */
.L_x_3:
[----:B------:R-:W-:-:S05]  /*0b20*/  IMAD.WIDE R6, R15, 0x4, R2 ;  /* 0x000000040f067825 */ /* 0x000fca00078e0202 */
[----:B------:R0:W-:Y:S02]  /*0b30*/  STG.E desc[UR6][R6.64], RZ ;  /* 0x000000ff06007986 */ /* 0x0001e4000c101906 */
.L_x_4:
[----:B------:R-:W-:Y:S05]  /*0b40*/  BSYNC.RECONVERGENT B0 ;  /* 0x0000000000007941 */ /* 0x000fea0003800200 */
.L_x_0:
[----:B------:R-:W-:-:S04]  /*0b50*/  IADD3 R15, PT, PT, R18, R15, RZ ;  /* 0x0000000f120f7210 */ /* 0x000fc80007ffe0ff */
[----:B------:R-:W-:-:S13]  /*0b60*/  ISETP.GE.AND P0, PT, R15, R13, PT ;  /* 0x0000000d0f00720c */ /* 0x000fda0003f06270 */
[----:B------:R-:W-:Y:S05]  /*0b70*/  @!P0 BRA `(.L_x_5) ;  /* 0xfffffff400988947 */ /* 0x000fea000383ffff */
[----:B------:R-:W-:Y:S05]  /*0b80*/  EXIT ;  /* 0x000000000000794d */ /* 0x000fea0003800000 */
.L_x_6:
[----:B------:R-:W-:-:S00]  /*0b90*/  BRA `(.L_x_6) ;  /* 0xfffffffc00fc7947 */ /* 0x000fc0000383ffff */
[----:B------:R-:W-:-:S00]  /*0ba0*/  NOP ;  /* 0x0000000000007918 */ /* 0x000fc00000000000 */
        /* <DEDUP_REMOVED lines=13> */
.L_x_7:


//--------------------- .nv.shared.reserved.0     --------------------------
	.section	.nv.shared.reserved.0,"aw",@nobits
	.weak		__nv_reservedSMEM_offset_0_alias
	.size		__nv_reservedSMEM_offset_0_alias, 0, 64
	.other		__nv_reservedSMEM_offset_0_alias,@"STO_CUDA_RESERVED_SHARED STV_DEFAULT"
__nv_reservedSMEM_offset_0_alias:
	.zero		0
	.zero		64


//--------------------- .nv.constant0._Z16simpleLifeKernelPiS_S_ --------------------------
	.section	.nv.constant0._Z16simpleLifeKernelPiS_S_,"a",@progbits
	.sectionflags	@""
	.align	4
.nv.constant0._Z16simpleLifeKernelPiS_S_:
	.zero		920


//--------------------- SYMBOLS --------------------------

	.type		.nv.reservedSmem.offset0,@object
	.size		.nv.reservedSmem.offset0,0x4
